//
// Generated by NVIDIA NVVM Compiler
//
// Compiler Build ID: CL-36424714
// Cuda compilation tools, release 13.0, V13.0.88
// Based on NVVM 20.0.0
//

.version 9.0
.target sm_100
.address_size 64

	// .globl	_Z9histogramPcjPj

.visible .entry _Z9histogramPcjPj(
	.param .u64 .ptr .align 1 _Z9histogramPcjPj_param_0,
	.param .u32 _Z9histogramPcjPj_param_1,
	.param .u64 .ptr .align 1 _Z9histogramPcjPj_param_2
)
{
	.reg .pred 	%p<2>;
	.reg .b16 	%rs<6>;
	.reg .b32 	%r<8>;
	.reg .b64 	%rd<9>;

	ld.param.u64 	%rd1, [_Z9histogramPcjPj_param_0];
	ld.param.u32 	%r2, [_Z9histogramPcjPj_param_1];
	ld.param.u64 	%rd2, [_Z9histogramPcjPj_param_2];
	mov.u32 	%r3, %tid.x;
	mov.u32 	%r4, %ntid.x;
	mov.u32 	%r5, %ctaid.x;
	mad.lo.s32 	%r1, %r4, %r5, %r3;
	setp.ge.u32 	%p1, %r1, %r2;
	@%p1 bra 	$L__BB0_2;
	cvta.to.global.u64 	%rd3, %rd1;
	cvta.to.global.u64 	%rd4, %rd2;
	cvt.u64.u32 	%rd5, %r1;
	add.s64 	%rd6, %rd3, %rd5;
	ld.global.s8 	%rs1, [%rd6];
	add.s16 	%rs2, %rs1, -97;
	shr.u16 	%rs3, %rs2, 14;
	add.s16 	%rs4, %rs2, %rs3;
	shr.s16 	%rs5, %rs4, 2;
	cvt.s32.s16 	%r6, %rs5;
	mul.wide.s32 	%rd7, %r6, 4;
	add.s64 	%rd8, %rd4, %rd7;
	atom.global.add.u32 	%r7, [%rd8], 1;
$L__BB0_2:
	ret;

}


// ===== COMPILED SASS (sm_100) =====

	.target	sm_100

	.elftype	@"ET_EXEC"


//--------------------- .note.nv.tkinfo           --------------------------
	.section	.note.nv.tkinfo,"",@"SHT_NOTE"
	.sectionflags	@"SHF_NOTE_NV_TKINFO"
	.tkinfo
        /*0018*/ 	.word	0x00000002
        /*0030*/ 	.string	""
        /*0030*/ 	.string	"ptxas"
        /*0030*/ 	.string	"Cuda compilation tools, release 13.0, V13.0.88"
        /*0030*/ 	.string	"Build cuda_13.0.r13.0/compiler.36424714_0"
        /*0030*/ 	.string	"-arch sm_100 -m 64 "



//--------------------- .note.nv.cuinfo           --------------------------
	.section	.note.nv.cuinfo,"",@"SHT_NOTE"
	.sectionflags	@"SHF_NOTE_NV_CUINFO"
        /*0018*/ 	.short	0x0002
        /*001a*/ 	.short	0x0064
        /*001c*/ 	.short	0x0082
	.zero		2


//--------------------- .nv.info                  --------------------------
	.section	.nv.info,"",@"SHT_CUDA_INFO"
	.align	4


	//----- nvinfo : EIATTR_REGCOUNT
	.align		4
        /*0000*/ 	.byte	0x04, 0x2f
        /*0002*/ 	.short	(.L_1 - .L_0)
	.align		4
.L_0:
        /*0004*/ 	.word	index@(_Z9histogramPcjPj)
        /*0008*/ 	.word	0x0000000c


	//----- nvinfo : EIATTR_FRAME_SIZE
	.align		4
.L_1:
        /*000c*/ 	.byte	0x04, 0x11
        /*000e*/ 	.short	(.L_3 - .L_2)
	.align		4
.L_2:
        /*0010*/ 	.word	index@(_Z9histogramPcjPj)
        /*0014*/ 	.word	0x00000000


	//----- nvinfo : EIATTR_MIN_STACK_SIZE
	.align		4
.L_3:
        /*0018*/ 	.byte	0x04, 0x12
        /*001a*/ 	.short	(.L_5 - .L_4)
	.align		4
.L_4:
        /*001c*/ 	.word	index@(_Z9histogramPcjPj)
        /*0020*/ 	.word	0x00000000
.L_5:


//--------------------- .nv.compat                --------------------------
	.section	.nv.compat,"",@"SHT_CUDA_COMPAT_INFO"
	.align	4
        /*0000*/ 	.byte	0x02, 0x09, 0x00, 0x00, 0x02, 0x02, 0x01, 0x00, 0x02, 0x05, 0x05, 0x00, 0x03, 0x07, 0x01, 0x01
        /*0010*/ 	.byte	0x02, 0x03, 0x00, 0x00, 0x02, 0x06, 0x01, 0x00, 0x04, 0x0b, 0x08, 0x00, 0x09, 0x00, 0x00, 0x00
        /*0020*/ 	.byte	0x00, 0x00, 0x00, 0x00


//--------------------- .nv.info._Z9histogramPcjPj --------------------------
	.section	.nv.info._Z9histogramPcjPj,"",@"SHT_CUDA_INFO"
	.sectionflags	@""
	.align	4


	//----- nvinfo : EIATTR_CUDA_API_VERSION
	.align		4
        /*0000*/ 	.byte	0x04, 0x37
        /*0002*/ 	.short	(.L_7 - .L_6)
.L_6:
        /*0004*/ 	.word	0x00000082


	//----- nvinfo : EIATTR_KPARAM_INFO
	.align		4
.L_7:
        /*0008*/ 	.byte	0x04, 0x17
        /*000a*/ 	.short	(.L_9 - .L_8)
.L_8:
        /*000c*/ 	.word	0x00000000
        /*0010*/ 	.short	0x0002
        /*0012*/ 	.short	0x0010
        /*0014*/ 	.byte	0x00, 0xf5, 0x21, 0x00


	//----- nvinfo : EIATTR_KPARAM_INFO
	.align		4
.L_9:
        /*0018*/ 	.byte	0x04, 0x17
        /*001a*/ 	.short	(.L_11 - .L_10)
.L_10:
        /*001c*/ 	.word	0x00000000
        /*0020*/ 	.short	0x0001
        /*0022*/ 	.short	0x0008
        /*0024*/ 	.byte	0x00, 0xf0, 0x11, 0x00


	//----- nvinfo : EIATTR_KPARAM_INFO
	.align		4
.L_11:
        /*0028*/ 	.byte	0x04, 0x17
        /*002a*/ 	.short	(.L_13 - .L_12)
.L_12:
        /*002c*/ 	.word	0x00000000
        /*0030*/ 	.short	0x0000
        /*0032*/ 	.short	0x0000
        /*0034*/ 	.byte	0x00, 0xf5, 0x21, 0x00


	//----- nvinfo : EIATTR_SPARSE_MMA_MASK
	.align		4
.L_13:
        /*0038*/ 	.byte	0x03, 0x50
        /*003a*/ 	.short	0x0000


	//----- nvinfo : EIATTR_MAXREG_COUNT
	.align		4
        /*003c*/ 	.byte	0x03, 0x1b
        /*003e*/ 	.short	0x00ff


	//----- nvinfo : EIATTR_MERCURY_ISA_VERSION
	.align		4
        /*0040*/ 	.byte	0x03, 0x5f
        /*0042*/ 	.short	0x0101


	//----- nvinfo : EIATTR_VRC_CTA_INIT_COUNT
	.align		4
        /*0044*/ 	.byte	0x02, 0x4a
	.zero		1
	.zero		1


	//----- nvinfo : EIATTR_EXIT_INSTR_OFFSETS
	.align		4
        /*0048*/ 	.byte	0x04, 0x1c
        /*004a*/ 	.short	(.L_15 - .L_14)


	//   ....[0]....
.L_14:
        /*004c*/ 	.word	0x00000070


	//   ....[1]....
        /*0050*/ 	.word	0x00000170


	//----- nvinfo : EIATTR_CBANK_PARAM_SIZE
	.align		4
.L_15:
        /*0054*/ 	.byte	0x03, 0x19
        /*0056*/ 	.short	0x0018


	//----- nvinfo : EIATTR_PARAM_CBANK
	.align		4
        /*0058*/ 	.byte	0x04, 0x0a
        /*005a*/ 	.short	(.L_17 - .L_16)
	.align		4
.L_16:
        /*005c*/ 	.word	index@(.nv.constant0._Z9histogramPcjPj)
        /*0060*/ 	.short	0x0380
        /*0062*/ 	.short	0x0018


	//----- nvinfo : EIATTR_SW_WAR
	.align		4
.L_17:
        /*0064*/ 	.byte	0x04, 0x36
        /*0066*/ 	.short	(.L_19 - .L_18)
.L_18:
        /*0068*/ 	.word	0x00000008
.L_19:


//--------------------- .nv.callgraph             --------------------------
	.section	.nv.callgraph,"",@"SHT_CUDA_CALLGRAPH"
	.align	4
	.sectionentsize	8
	.align		4
        /*0000*/ 	.word	0x00000000
	.align		4
        /*0004*/ 	.word	0xffffffff
	.align		4
        /*0008*/ 	.word	0x00000000
	.align		4
        /*000c*/ 	.word	0xfffffffe
	.align		4
        /*0010*/ 	.word	0x00000000
	.align		4
        /*0014*/ 	.word	0xfffffffd
	.align		4
        /*0018*/ 	.word	0x00000000
	.align		4
        /*001c*/ 	.word	0xfffffffc


//--------------------- .text._Z9histogramPcjPj   --------------------------
	.section	.text._Z9histogramPcjPj,"ax",@progbits
	.align	128
        .global         _Z9histogramPcjPj
        .type           _Z9histogramPcjPj,@function
        .size           _Z9histogramPcjPj,(.L_x_1 - _Z9histogramPcjPj)
        .other          _Z9histogramPcjPj,@"STO_CUDA_ENTRY STV_DEFAULT"
_Z9histogramPcjPj:
.text._Z9histogramPcjPj:
[----:B------:R-:W-:Y:S01]  /*0000*/  LDC R1, c[0x0][0x37c] ;  /* 0x0000df00ff017b82 */ /* 0x000fe20000000800 */
[----:B------:R-:W0:Y:S01]  /*0010*/  S2R R2, SR_TID.X ;  /* 0x0000000000027919 */ /* 0x000e220000002100 */
[----:B------:R-:W0:Y:S01]  /*0020*/  LDCU UR4, c[0x0][0x360] ;  /* 0x00006c00ff0477ac */ /* 0x000e220008000800 */
[----:B------:R-:W0:Y:S01]  /*0030*/  S2R R3, SR_CTAID.X ;  /* 0x0000000000037919 */ /* 0x000e220000002500 */
[----:B------:R-:W1:Y:S01]  /*0040*/  LDCU UR5, c[0x0][0x388] ;  /* 0x00007100ff0577ac */ /* 0x000e620008000800 */
[----:B0-----:R-:W-:-:S05]  /*0050*/  IMAD R2, R3, UR4, R2 ;  /* 0x0000000403027c24 */ /* 0x001fca000f8e0202 */
[----:B-1----:R-:W-:-:S13]  /*0060*/  ISETP.GE.U32.AND P0, PT, R2, UR5, PT ;  /* 0x0000000502007c0c */ /* 0x002fda000bf06070 */
[----:B------:R-:W-:Y:S05]  /*0070*/  @P0 EXIT ;  /* 0x000000000000094d */ /* 0x000fea0003800000 */
[----:B------:R-:W0:Y:S01]  /*0080*/  LDCU.64 UR6, c[0x0][0x380] ;  /* 0x00007000ff0677ac */ /* 0x000e220008000a00 */
[----:B------:R-:W1:Y:S01]  /*0090*/  LDCU.64 UR4, c[0x0][0x358] ;  /* 0x00006b00ff0477ac */ /* 0x000e620008000a00 */
[----:B0-----:R-:W-:-:S05]  /*00a0*/  IADD3 R2, P0, PT, R2, UR6, RZ ;  /* 0x0000000602027c10 */ /* 0x001fca000ff1e0ff */
[----:B------:R-:W-:-:S05]  /*00b0*/  IMAD.X R3, RZ, RZ, UR7, P0 ;  /* 0x00000007ff037e24 */ /* 0x000fca00080e06ff */
[----:B-1----:R-:W2:Y:S01]  /*00c0*/  LDG.E.S8 R2, desc[UR4][R2.64] ;  /* 0x0000000402027981 */ /* 0x002ea2000c1e1300 */
[----:B------:R-:W-:Y:S02]  /*00d0*/  IMAD.MOV.U32 R9, RZ, RZ, 0x1 ;  /* 0x00000001ff097424 */ /* 0x000fe400078e00ff */
[----:B--2---:R-:W-:-:S05]  /*00e0*/  VIADD R0, R2, 0xffffff9f ;  /* 0xffffff9f02007836 */ /* 0x004fca0000000000 */
[----:B------:R-:W-:-:S04]  /*00f0*/  LOP3.LUT R5, R0, 0xffff, RZ, 0xc0, !PT ;  /* 0x0000ffff00057812 */ /* 0x000fc800078ec0ff */
[----:B------:R-:W-:Y:S02]  /*0100*/  LEA.HI R0, R5, R0, RZ, 0x12 ;  /* 0x0000000005007211 */ /* 0x000fe400078f90ff */
[----:B------:R-:W0:Y:S02]  /*0110*/  LDC.64 R4, c[0x0][0x390] ;  /* 0x0000e400ff047b82 */ /* 0x000e240000000a00 */
[----:B------:R-:W-:-:S04]  /*0120*/  PRMT R0, R0, 0x9910, RZ ;  /* 0x0000991000007816 */ /* 0x000fc800000000ff */
[----:B------:R-:W-:-:S04]  /*0130*/  SHF.R.S32.HI R0, RZ, 0x2, R0 ;  /* 0x00000002ff007819 */ /* 0x000fc80000011400 */
[----:B------:R-:W-:-:S05]  /*0140*/  PRMT R7, R0, 0x9910, RZ ;  /* 0x0000991000077816 */ /* 0x000fca00000000ff */
[----:B0-----:R-:W-:-:S05]  /*0150*/  IMAD.WIDE R2, R7, 0x4, R4 ;  /* 0x0000000407027825 */ /* 0x001fca00078e0204 */
[----:B------:R-:W-:Y:S01]  /*0160*/  REDG.E.ADD.STRONG.GPU desc[UR4][R2.64], R9 ;  /* 0x000000090200798e */ /* 0x000fe2000c12e104 */
[----:B------:R-:W-:Y:S05]  /*0170*/  EXIT ;  /* 0x000000000000794d */ /* 0x000fea0003800000 */
.L_x_0:
[----:B------:R-:W-:-:S00]  /*0180*/  BRA `(.L_x_0) ;  /* 0xfffffffc00fc7947 */ /* 0x000fc0000383ffff */
[----:B------:R-:W-:-:S00]  /*0190*/  NOP ;  /* 0x0000000000007918 */ /* 0x000fc00000000000 */
        /* <DEDUP_REMOVED lines=14> */
.L_x_1:


//--------------------- .nv.shared.reserved.0     --------------------------
	.section	.nv.shared.reserved.0,"aw",@nobits
	.weak		__nv_reservedSMEM_offset_0_alias
	.size		__nv_reservedSMEM_offset_0_alias, 0, 64
	.other		__nv_reservedSMEM_offset_0_alias,@"STO_CUDA_RESERVED_SHARED STV_DEFAULT"
__nv_reservedSMEM_offset_0_alias:
	.zero		0
	.zero		64


//--------------------- .nv.constant0._Z9histogramPcjPj --------------------------
	.section	.nv.constant0._Z9histogramPcjPj,"a",@progbits
	.sectionflags	@""
	.align	4
.nv.constant0._Z9histogramPcjPj:
	.zero		920


//--------------------- SYMBOLS --------------------------

	.type		.nv.reservedSmem.offset0,@object
	.size		.nv.reservedSmem.offset0,0x4
